	.headerflags	@"EF_CUDA_TEXMODE_UNIFIED EF_CUDA_64BIT_ADDRESS EF_CUDA_ACCELERATORS EF_CUDA_SM90 EF_CUDA_VIRTUAL_SM(EF_CUDA_SM90)"
	.elftype	@"ET_EXEC"


//--------------------- .nv.info                  --------------------------
	.section	.nv.info,"",@"SHT_CUDA_INFO"
	.align	4


	//----- nvinfo : EIATTR_REGCOUNT
	.align		4
        /*0000*/ 	.byte	0x04, 0x2f
        /*0002*/ 	.short	(.L_1 - .L_0)
	.align		4
.L_0:
        /*0004*/ 	.word	index@(triton_poi_fused_convolution_max_pool2d_with_indices_relu_7)
        /*0008*/ 	.word	0x0000001f


	//----- nvinfo : EIATTR_MIN_STACK_SIZE
	.align		4
.L_1:
        /*000c*/ 	.byte	0x04, 0x12
        /*000e*/ 	.short	(.L_3 - .L_2)
	.align		4
.L_2:
        /*0010*/ 	.word	index@(triton_poi_fused_convolution_max_pool2d_with_indices_relu_7)
        /*0014*/ 	.word	0x00000000


	//----- nvinfo : EIATTR_FRAME_SIZE
	.align		4
.L_3:
        /*0018*/ 	.byte	0x04, 0x11
        /*001a*/ 	.short	(.L_5 - .L_4)
	.align		4
.L_4:
        /*001c*/ 	.word	index@(triton_poi_fused_convolution_max_pool2d_with_indices_relu_7)
        /*0020*/ 	.word	0x00000000


	//----- nvinfo : EIATTR_MIN_STACK_SIZE
	.align		4
.L_5:
        /*0024*/ 	.byte	0x04, 0x12
        /*0026*/ 	.short	(.L_7 - .L_6)
	.align		4
.L_6:
        /*0028*/ 	.word	index@(triton_poi_fused_convolution_max_pool2d_with_indices_relu_7)
        /*002c*/ 	.word	0x00000000
.L_7:


//--------------------- .nv.info.triton_poi_fused_convolution_max_pool2d_with_indices_relu_7 --------------------------
	.section	.nv.info.triton_poi_fused_convolution_max_pool2d_with_indices_relu_7,"",@"SHT_CUDA_INFO"
	.sectionflags	@""
	.align	4


	//----- nvinfo : EIATTR_CUDA_API_VERSION
	.align		4
        /*0000*/ 	.byte	0x04, 0x37
        /*0002*/ 	.short	(.L_9 - .L_8)
.L_8:
        /*0004*/ 	.word	0x0000007c


	//----- nvinfo : EIATTR_KPARAM_INFO
	.align		4
.L_9:
        /*0008*/ 	.byte	0x04, 0x17
        /*000a*/ 	.short	(.L_11 - .L_10)
.L_10:
        /*000c*/ 	.word	0x00000000
        /*0010*/ 	.short	0x0004
        /*0012*/ 	.short	0x001c
        /*0014*/ 	.byte	0x00, 0xf0, 0x11, 0x00


	//----- nvinfo : EIATTR_KPARAM_INFO
	.align		4
.L_11:
        /*0018*/ 	.byte	0x04, 0x17
        /*001a*/ 	.short	(.L_13 - .L_12)
.L_12:
        /*001c*/ 	.word	0x00000000
        /*0020*/ 	.short	0x0003
        /*0022*/ 	.short	0x0018
        /*0024*/ 	.byte	0x00, 0xf0, 0x11, 0x00


	//----- nvinfo : EIATTR_KPARAM_INFO
	.align		4
.L_13:
        /*0028*/ 	.byte	0x04, 0x17
        /*002a*/ 	.short	(.L_15 - .L_14)
.L_14:
        /*002c*/ 	.word	0x00000000
        /*0030*/ 	.short	0x0002
        /*0032*/ 	.short	0x0010
        /*0034*/ 	.byte	0x00, 0xf4, 0x21, 0x00


	//----- nvinfo : EIATTR_KPARAM_INFO
	.align		4
.L_15:
        /*0038*/ 	.byte	0x04, 0x17
        /*003a*/ 	.short	(.L_17 - .L_16)
.L_16:
        /*003c*/ 	.word	0x00000000
        /*0040*/ 	.short	0x0001
        /*0042*/ 	.short	0x0008
        /*0044*/ 	.byte	0x00, 0xf4, 0x21, 0x00


	//----- nvinfo : EIATTR_KPARAM_INFO
	.align		4
.L_17:
        /*0048*/ 	.byte	0x04, 0x17
        /*004a*/ 	.short	(.L_19 - .L_18)
.L_18:
        /*004c*/ 	.word	0x00000000
        /*0050*/ 	.short	0x0000
        /*0052*/ 	.short	0x0000
        /*0054*/ 	.byte	0x00, 0xf4, 0x21, 0x00


	//----- nvinfo : EIATTR_SPARSE_MMA_MASK
	.align		4
.L_19:
        /*0058*/ 	.byte	0x03, 0x50
        /*005a*/ 	.short	0x0000


	//----- nvinfo : EIATTR_MAXREG_COUNT
	.align		4
        /*005c*/ 	.byte	0x03, 0x1b
        /*005e*/ 	.short	0x00ff


	//----- nvinfo : EIATTR_EXIT_INSTR_OFFSETS
	.align		4
        /*0060*/ 	.byte	0x04, 0x1c
        /*0062*/ 	.short	(.L_21 - .L_20)


	//   ....[0]....
.L_20:
        /*0064*/ 	.word	0x000005a0


	//   ....[1]....
        /*0068*/ 	.word	0x000005c0


	//----- nvinfo : EIATTR_REQNTID
	.align		4
.L_21:
        /*006c*/ 	.byte	0x04, 0x10
        /*006e*/ 	.short	(.L_23 - .L_22)
.L_22:
        /*0070*/ 	.word	0x00000080
        /*0074*/ 	.word	0x00000001
        /*0078*/ 	.word	0x00000001


	//----- nvinfo : EIATTR_CBANK_PARAM_SIZE
	.align		4
.L_23:
        /*007c*/ 	.byte	0x03, 0x19
        /*007e*/ 	.short	0x0020


	//----- nvinfo : EIATTR_PARAM_CBANK
	.align		4
        /*0080*/ 	.byte	0x04, 0x0a
        /*0082*/ 	.short	(.L_25 - .L_24)
	.align		4
.L_24:
        /*0084*/ 	.word	index@(.nv.constant0.triton_poi_fused_convolution_max_pool2d_with_indices_relu_7)
        /*0088*/ 	.short	0x0210
        /*008a*/ 	.short	0x0020


	//----- nvinfo : EIATTR_SW_WAR
	.align		4
.L_25:
        /*008c*/ 	.byte	0x04, 0x36
        /*008e*/ 	.short	(.L_27 - .L_26)
.L_26:
        /*0090*/ 	.word	0x00000008
.L_27:


//--------------------- .nv.callgraph             --------------------------
	.section	.nv.callgraph,"",@"SHT_CUDA_CALLGRAPH"
	.align	4
	.sectionentsize	8
	.align		4
        /*0000*/ 	.word	0x00000000
	.align		4
        /*0004*/ 	.word	0xffffffff
	.align		4
        /*0008*/ 	.word	0x00000000
	.align		4
        /*000c*/ 	.word	0xfffffffe
	.align		4
        /*0010*/ 	.word	0x00000000
	.align		4
        /*0014*/ 	.word	0xfffffffd
	.align		4
        /*0018*/ 	.word	0x00000000
	.align		4
        /*001c*/ 	.word	0xfffffffc


//--------------------- .text.triton_poi_fused_convolution_max_pool2d_with_indices_relu_7 --------------------------
	.section	.text.triton_poi_fused_convolution_max_pool2d_with_indices_relu_7,"ax",@progbits
	.sectionflags	@"SHF_BARRIERS=1"
	.align	128
        .global         triton_poi_fused_convolution_max_pool2d_with_indices_relu_7
        .type           triton_poi_fused_convolution_max_pool2d_with_indices_relu_7,@function
        .size           triton_poi_fused_convolution_max_pool2d_with_indices_relu_7,(.L_x_1 - triton_poi_fused_convolution_max_pool2d_with_indices_relu_7)
        .other          triton_poi_fused_convolution_max_pool2d_with_indices_relu_7,@"STO_CUDA_ENTRY STV_DEFAULT"
triton_poi_fused_convolution_max_pool2d_with_indices_relu_7:
.text.triton_poi_fused_convolution_max_pool2d_with_indices_relu_7:
[----:B------:R-:W0:Y:S01]  /*0000*/  LDC R1, c[0x0][0x28] ;  /* 0x00000a00ff017b82 */ /* 0x000e220000000800 */
[----:B------:R-:W1:Y:S07]  /*0010*/  S2R R2, SR_CTAID.Y ;  /* 0x0000000000027919 */ /* 0x000e6e0000002600 */
[----:B------:R-:W2:Y:S01]  /*0020*/  LDC.64 R16, c[0x0][0x210] ;  /* 0x00008400ff107b82 */ /* 0x000ea20000000a00 */
[----:B------:R-:W-:Y:S01]  /*0030*/  CS2R R18, SRZ ;  /* 0x0000000000127805 */ /* 0x000fe2000001ff00 */
[----:B------:R-:W-:Y:S01]  /*0040*/  ULDC.64 UR6, c[0x0][0x208] ;  /* 0x0000820000067ab9 */ /* 0x000fe20000000a00 */
[----:B------:R-:W3:Y:S01]  /*0050*/  S2R R21, SR_TID.X ;  /* 0x0000000000157919 */ /* 0x000ee20000002100 */
[----:B------:R-:W-:Y:S01]  /*0060*/  HFMA2.MMA R20, -RZ, RZ, 0, 0 ;  /* 0x00000000ff147435 */ /* 0x000fe200000001ff */
[----:B------:R-:W4:Y:S01]  /*0070*/  S2R R3, SR_CTAID.X ;  /* 0x0000000000037919 */ /* 0x000f220000002500 */
[----:B------:R-:W-:-:S02]  /*0080*/  IMAD.MOV.U32 R22, RZ, RZ, RZ ;  /* 0x000000ffff167224 */ /* 0x000fc400078e00ff */
[----:B-1----:R-:W-:-:S05]  /*0090*/  IMAD.SHL.U32 R0, R2, 0x400, RZ ;  /* 0x0000040002007824 */ /* 0x002fca00078e00ff */
[----:B---3--:R-:W-:Y:S02]  /*00a0*/  LOP3.LUT R6, R0, 0x7f, R21, 0xf8, !PT ;  /* 0x0000007f00067812 */ /* 0x008fe400078ef815 */
[----:B----4-:R-:W-:-:S03]  /*00b0*/  ISETP.GE.AND P0, PT, R3, 0x9, PT ;  /* 0x000000090300780c */ /* 0x010fc60003f06270 */
[C---:B------:R-:W-:Y:S01]  /*00c0*/  IMAD R5, R6.reuse, 0x9, R3 ;  /* 0x0000000906057824 */ /* 0x040fe200078e0203 */
[C---:B------:R-:W-:Y:S02]  /*00d0*/  LOP3.LUT R8, R6.reuse, 0x80, RZ, 0xfc, !PT ;  /* 0x0000008006087812 */ /* 0x040fe400078efcff */
[C---:B------:R-:W-:Y:S01]  /*00e0*/  LOP3.LUT R10, R6.reuse, 0x100, RZ, 0xfc, !PT ;  /* 0x00000100060a7812 */ /* 0x040fe200078efcff */
[----:B--2---:R-:W-:Y:S01]  /*00f0*/  IMAD.WIDE R4, R5, 0x4, R16 ;  /* 0x0000000405047825 */ /* 0x004fe200078e0210 */
[C---:B------:R-:W-:Y:S02]  /*0100*/  LOP3.LUT R12, R6.reuse, 0x180, RZ, 0xfc, !PT ;  /* 0x00000180060c7812 */ /* 0x040fe400078efcff */
[C---:B------:R-:W-:Y:S02]  /*0110*/  LOP3.LUT R14, R6.reuse, 0x200, RZ, 0xfc, !PT ;  /* 0x00000200060e7812 */ /* 0x040fe400078efcff */
[C---:B------:R-:W-:Y:S02]  /*0120*/  LOP3.LUT R24, R6.reuse, 0x280, RZ, 0xfc, !PT ;  /* 0x0000028006187812 */ /* 0x040fe400078efcff */
[----:B------:R-:W-:Y:S01]  /*0130*/  LOP3.LUT R26, R6, 0x300, RZ, 0xfc, !PT ;  /* 0x00000300061a7812 */ /* 0x000fe200078efcff */
[--C-:B------:R-:W-:Y:S01]  /*0140*/  IMAD R7, R8, 0x9, R3.reuse ;  /* 0x0000000908077824 */ /* 0x100fe200078e0203 */
[----:B------:R-:W-:Y:S01]  /*0150*/  LOP3.LUT R6, R6, 0x380, RZ, 0xfc, !PT ;  /* 0x0000038006067812 */ /* 0x000fe200078efcff */
[--C-:B------:R-:W-:Y:S01]  /*0160*/  IMAD R9, R10, 0x9, R3.reuse ;  /* 0x000000090a097824 */ /* 0x100fe200078e0203 */
[----:B------:R1:W2:Y:S01]  /*0170*/  @!P0 LDG.E.EL R18, desc[UR6][R4.64] ;  /* 0x0000000604128981 */ /* 0x0002a2000c2e1900 */
[----:B------:R-:W-:-:S02]  /*0180*/  IMAD R11, R12, 0x9, R3 ;  /* 0x000000090c0b7824 */ /* 0x000fc400078e0203 */
[--C-:B------:R-:W-:Y:S02]  /*0190*/  IMAD R25, R6, 0x9, R3.reuse ;  /* 0x0000000906197824 */ /* 0x100fe400078e0203 */
[--C-:B------:R-:W-:Y:S02]  /*01a0*/  IMAD R13, R14, 0x9, R3.reuse ;  /* 0x000000090e0d7824 */ /* 0x100fe400078e0203 */
[--C-:B------:R-:W-:Y:S02]  /*01b0*/  IMAD R15, R24, 0x9, R3.reuse ;  /* 0x00000009180f7824 */ /* 0x100fe400078e0203 */
[----:B------:R-:W-:Y:S02]  /*01c0*/  IMAD R23, R26, 0x9, R3 ;  /* 0x000000091a177824 */ /* 0x000fe400078e0203 */
[----:B-1----:R-:W-:-:S04]  /*01d0*/  IMAD.WIDE R4, R7, 0x4, R16 ;  /* 0x0000000407047825 */ /* 0x002fc800078e0210 */
[--C-:B------:R-:W-:Y:S01]  /*01e0*/  IMAD.WIDE R6, R9, 0x4, R16.reuse ;  /* 0x0000000409067825 */ /* 0x100fe200078e0210 */
[----:B------:R1:W3:Y:S03]  /*01f0*/  @!P0 LDG.E.EL R19, desc[UR6][R4.64] ;  /* 0x0000000604138981 */ /* 0x0002e6000c2e1900 */
[--C-:B------:R-:W-:Y:S01]  /*0200*/  IMAD.WIDE R8, R11, 0x4, R16.reuse ;  /* 0x000000040b087825 */ /* 0x100fe200078e0210 */
[----:B------:R-:W4:Y:S03]  /*0210*/  @!P0 LDG.E.EL R20, desc[UR6][R6.64] ;  /* 0x0000000606148981 */ /* 0x000f26000c2e1900 */
[--C-:B------:R-:W-:Y:S01]  /*0220*/  IMAD.WIDE R10, R13, 0x4, R16.reuse ;  /* 0x000000040d0a7825 */ /* 0x100fe200078e0210 */
[----:B------:R-:W5:Y:S03]  /*0230*/  @!P0 LDG.E.EL R22, desc[UR6][R8.64] ;  /* 0x0000000608168981 */ /* 0x000f66000c2e1900 */
[----:B------:R-:W-:-:S04]  /*0240*/  IMAD.WIDE R12, R15, 0x4, R16 ;  /* 0x000000040f0c7825 */ /* 0x000fc800078e0210 */
[----:B------:R-:W-:Y:S01]  /*0250*/  IMAD.WIDE R14, R23, 0x4, R16 ;  /* 0x00000004170e7825 */ /* 0x000fe200078e0210 */
[----:B------:R-:W-:-:S03]  /*0260*/  MOV R23, RZ ;  /* 0x000000ff00177202 */ /* 0x000fc60000000f00 */
[----:B------:R-:W-:Y:S01]  /*0270*/  IMAD.WIDE R16, R25, 0x4, R16 ;  /* 0x0000000419107825 */ /* 0x000fe200078e0210 */
[----:B------:R-:W-:Y:S02]  /*0280*/  CS2R R24, SRZ ;  /* 0x0000000000187805 */ /* 0x000fe4000001ff00 */
[----:B------:R-:W5:Y:S01]  /*0290*/  @!P0 LDG.E.EL R23, desc[UR6][R10.64] ;  /* 0x000000060a178981 */ /* 0x000f62000c2e1900 */
[----:B------:R-:W-:-:S03]  /*02a0*/  IMAD.MOV.U32 R26, RZ, RZ, RZ ;  /* 0x000000ffff1a7224 */ /* 0x000fc600078e00ff */
[----:B------:R1:W5:Y:S04]  /*02b0*/  @!P0 LDG.E.EL R24, desc[UR6][R12.64] ;  /* 0x000000060c188981 */ /* 0x000368000c2e1900 */
[----:B------:R1:W5:Y:S04]  /*02c0*/  @!P0 LDG.E.EL R25, desc[UR6][R14.64] ;  /* 0x000000060e198981 */ /* 0x000368000c2e1900 */
[----:B------:R-:W5:Y:S01]  /*02d0*/  @!P0 LDG.E.EL R26, desc[UR6][R16.64] ;  /* 0x00000006101a8981 */ /* 0x000f62000c2e1900 */
[----:B------:R-:W1:Y:S01]  /*02e0*/  S2UR UR5, SR_CgaCtaId ;  /* 0x00000000000579c3 */ /* 0x000e620000008800 */
[----:B------:R-:W-:Y:S01]  /*02f0*/  UMOV UR4, 0x400 ;  /* 0x0000040000047882 */ /* 0x000fe20000000000 */
[----:B-1----:R-:W-:-:S06]  /*0300*/  LOP3.LUT R4, R21, 0x7f, RZ, 0xc0, !PT ;  /* 0x0000007f15047812 */ /* 0x002fcc00078ec0ff */
[----:B0-----:R-:W0:Y:S01]  /*0310*/  LDC.64 R12, c[0x0][0x218] ;  /* 0x00008600ff0c7b82 */ /* 0x001e220000000a00 */
[----:B------:R-:W-:-:S06]  /*0320*/  UPRMT UR4, UR5, 0x654, UR4 ;  /* 0x0000065405047896 */ /* 0x000fcc0008000004 */
[----:B------:R-:W-:Y:S02]  /*0330*/  LEA R27, R4, UR4, 0x2 ;  /* 0x00000004041b7c11 */ /* 0x000fe4000f8e10ff */
[----:B------:R-:W-:-:S04]  /*0340*/  SHF.L.U32 R21, R21, 0x2, RZ ;  /* 0x0000000215157819 */ /* 0x000fc800000006ff */
[----:B------:R-:W-:-:S04]  /*0350*/  LOP3.LUT R21, R21, 0x1fc, RZ, 0xc0, !PT ;  /* 0x000001fc15157812 */ /* 0x000fc800078ec0ff */
[----:B------:R-:W-:Y:S02]  /*0360*/  LEA R28, R21, UR4, 0x2 ;  /* 0x00000004151c7c11 */ /* 0x000fe4000f8e10ff */
[----:B------:R-:W-:-:S04]  /*0370*/  LOP3.LUT R0, R0, R21, RZ, 0xfc, !PT ;  /* 0x0000001500007212 */ /* 0x000fc800078efcff */
[----:B------:R-:W-:Y:S01]  /*0380*/  SHF.R.S32.HI R15, RZ, 0x1f, R0 ;  /* 0x0000001fff0f7819 */ /* 0x000fe20000011400 */
[----:B--2---:R-:W-:Y:S04]  /*0390*/  STS [R27], R18 ;  /* 0x000000121b007388 */ /* 0x004fe80000000800 */
[----:B---3--:R1:W-:Y:S04]  /*03a0*/  STS [R27+0x200], R19 ;  /* 0x000200131b007388 */ /* 0x0083e80000000800 */
[----:B----4-:R-:W-:Y:S04]  /*03b0*/  STS [R27+0x400], R20 ;  /* 0x000400141b007388 */ /* 0x010fe80000000800 */
[----:B-----5:R-:W-:Y:S01]  /*03c0*/  STS [R27+0x600], R22 ;  /* 0x000600161b007388 */ /* 0x020fe20000000800 */
[----:B------:R-:W-:Y:S06]  /*03d0*/  BAR.SYNC.DEFER_BLOCKING 0x0 ;  /* 0x0000000000007b1d */ /* 0x000fec0000010000 */
[----:B------:R-:W2:Y:S02]  /*03e0*/  LDS.128 R8, [R28] ;  /* 0x000000001c087984 */ /* 0x000ea40000000c00 */
[----:B------:R-:W-:Y:S06]  /*03f0*/  BAR.SYNC.DEFER_BLOCKING 0x0 ;  /* 0x0000000000007b1d */ /* 0x000fec0000010000 */
[----:B------:R-:W-:Y:S04]  /*0400*/  STS [R27], R23 ;  /* 0x000000171b007388 */ /* 0x000fe80000000800 */
[----:B------:R-:W-:Y:S04]  /*0410*/  STS [R27+0x200], R24 ;  /* 0x000200181b007388 */ /* 0x000fe80000000800 */
[----:B------:R-:W-:Y:S04]  /*0420*/  STS [R27+0x400], R25 ;  /* 0x000400191b007388 */ /* 0x000fe80000000800 */
[----:B------:R-:W-:Y:S01]  /*0430*/  STS [R27+0x600], R26 ;  /* 0x0006001a1b007388 */ /* 0x000fe20000000800 */
[----:B------:R-:W-:Y:S01]  /*0440*/  BAR.SYNC.DEFER_BLOCKING 0x0 ;  /* 0x0000000000007b1d */ /* 0x000fe20000010000 */
[----:B-1----:R-:W-:-:S02]  /*0450*/  SHF.R.S32.HI R19, RZ, 0x15, R2 ;  /* 0x00000015ff137819 */ /* 0x002fc40000011402 */
[----:B------:R-:W-:-:S05]  /*0460*/  LEA.HI R2, R15, R0, RZ, 0x7 ;  /* 0x000000000f027211 */ /* 0x000fca00078f38ff */
[----:B------:R-:W1:Y:S01]  /*0470*/  LDC.64 R14, c[0x0][0x220] ;  /* 0x00008800ff0e7b82 */ /* 0x000e620000000a00 */
[----:B------:R-:W-:Y:S01]  /*0480*/  SGXT R19, R19, 0x1 ;  /* 0x000000011313781a */ /* 0x000fe20000000200 */
[----:B------:R-:W3:Y:S01]  /*0490*/  LDS.128 R4, [R28] ;  /* 0x000000001c047984 */ /* 0x000ee20000000c00 */
[----:B------:R-:W-:Y:S02]  /*04a0*/  LOP3.LUT R17, R2, 0xffffff80, RZ, 0xc0, !PT ;  /* 0xffffff8002117812 */ /* 0x000fe400078ec0ff */
[----:B------:R-:W-:-:S03]  /*04b0*/  LEA.HI R19, R19, R0, RZ, 0x7 ;  /* 0x0000000013137211 */ /* 0x000fc600078f38ff */
[----:B------:R-:W-:Y:S01]  /*04c0*/  IMAD.IADD R0, R0, 0x1, -R17 ;  /* 0x0000000100007824 */ /* 0x000fe200078e0a11 */
[----:B------:R-:W-:Y:S02]  /*04d0*/  IADD3 R19, R19, 0x200, RZ ;  /* 0x0000020013137810 */ /* 0x000fe40007ffe0ff */
[----:B------:R-:W-:Y:S01]  /*04e0*/  SHF.R.S32.HI R2, RZ, 0x7, R2 ;  /* 0x00000007ff027819 */ /* 0x000fe20000011402 */
[----:B------:R-:W-:Y:S01]  /*04f0*/  IMAD R0, R3, 0x80, R0 ;  /* 0x0000008003007824 */ /* 0x000fe200078e0200 */
[----:B------:R-:W-:-:S03]  /*0500*/  SHF.R.S32.HI R19, RZ, 0x7, R19 ;  /* 0x00000007ff137819 */ /* 0x000fc60000011413 */
[--C-:B------:R-:W-:Y:S02]  /*0510*/  IMAD R17, R2, 0x480, R0.reuse ;  /* 0x0000048002117824 */ /* 0x100fe400078e0200 */
[----:B------:R-:W-:Y:S02]  /*0520*/  IMAD R19, R19, 0x480, R0 ;  /* 0x0000048013137824 */ /* 0x000fe400078e0200 */
[----:B0-----:R-:W-:-:S04]  /*0530*/  IMAD.WIDE R2, R17, 0x4, R12 ;  /* 0x0000000411027825 */ /* 0x001fc800078e020c */
[----:B------:R-:W-:Y:S01]  /*0540*/  IMAD.WIDE R12, R19, 0x4, R12 ;  /* 0x00000004130c7825 */ /* 0x000fe200078e020c */
[----:B--2---:R0:W-:Y:S03]  /*0550*/  @!P0 STG.E.128 desc[UR6][R2.64], R8 ;  /* 0x0000000802008986 */ /* 0x0041e6000c101d06 */
[----:B-1----:R-:W-:-:S04]  /*0560*/  IMAD.WIDE R16, R17, 0x4, R14 ;  /* 0x0000000411107825 */ /* 0x002fc800078e020e */
[----:B------:R-:W-:Y:S01]  /*0570*/  IMAD.WIDE R14, R19, 0x4, R14 ;  /* 0x00000004130e7825 */ /* 0x000fe200078e020e */
[----:B---3--:R0:W-:Y:S04]  /*0580*/  @!P0 STG.E.128 desc[UR6][R12.64], R4 ;  /* 0x000000040c008986 */ /* 0x0081e8000c101d06 */
[----:B------:R0:W-:Y:S02]  /*0590*/  @!P0 STG.E.128 desc[UR6][R16.64], R8 ;  /* 0x0000000810008986 */ /* 0x0001e4000c101d06 */
[----:B0-----:R-:W-:Y:S05]  /*05a0*/  @P0 EXIT ;  /* 0x000000000000094d */ /* 0x001fea0003800000 */
[----:B------:R-:W-:Y:S01]  /*05b0*/  STG.E.128 desc[UR6][R14.64], R4 ;  /* 0x000000040e007986 */ /* 0x000fe2000c101d06 */
[----:B------:R-:W-:Y:S05]  /*05c0*/  EXIT ;  /* 0x000000000000794d */ /* 0x000fea0003800000 */
.L_x_0:
[----:B------:R-:W-:-:S00]  /*05d0*/  BRA `(.L_x_0) ;  /* 0xfffffffc00fc7947 */ /* 0x000fc0000383ffff */
[----:B------:R-:W-:-:S00]  /*05e0*/  NOP ;  /* 0x0000000000007918 */ /* 0x000fc00000000000 */
        /* <DEDUP_REMOVED lines=9> */
.L_x_1:


//--------------------- .nv.shared.triton_poi_fused_convolution_max_pool2d_with_indices_relu_7 --------------------------
	.section	.nv.shared.triton_poi_fused_convolution_max_pool2d_with_indices_relu_7,"aw",@nobits
	.sectionflags	@""
	.align	16
	.zero		1024


//--------------------- .nv.constant0.triton_poi_fused_convolution_max_pool2d_with_indices_relu_7 --------------------------
	.section	.nv.constant0.triton_poi_fused_convolution_max_pool2d_with_indices_relu_7,"a",@progbits
	.sectionflags	@""
	.align	4
.nv.constant0.triton_poi_fused_convolution_max_pool2d_with_indices_relu_7:
	.zero		560
